//
// Generated by NVIDIA NVVM Compiler
//
// Compiler Build ID: CL-36424714
// Cuda compilation tools, release 13.0, V13.0.88
// Based on NVVM 20.0.0
//

.version 9.0
.target sm_100
.address_size 64

	// .globl	_Z6filterPhS_ii

.visible .entry _Z6filterPhS_ii(
	.param .u64 .ptr .align 1 _Z6filterPhS_ii_param_0,
	.param .u64 .ptr .align 1 _Z6filterPhS_ii_param_1,
	.param .u32 _Z6filterPhS_ii_param_2,
	.param .u32 _Z6filterPhS_ii_param_3
)
{
	.reg .pred 	%p<8>;
	.reg .b16 	%rs<26>;
	.reg .b32 	%r<19>;
	.reg .b32 	%f<51>;
	.reg .b64 	%rd<20>;

	ld.param.u64 	%rd1, [_Z6filterPhS_ii_param_0];
	ld.param.u64 	%rd2, [_Z6filterPhS_ii_param_1];
	ld.param.u32 	%r3, [_Z6filterPhS_ii_param_2];
	ld.param.u32 	%r2, [_Z6filterPhS_ii_param_3];
	mov.u32 	%r5, %ntid.x;
	mov.u32 	%r6, %ctaid.x;
	mov.u32 	%r7, %tid.x;
	mad.lo.s32 	%r8, %r5, %r6, %r7;
	mov.u32 	%r9, %ntid.y;
	mov.u32 	%r10, %ctaid.y;
	mov.u32 	%r11, %tid.y;
	mad.lo.s32 	%r12, %r9, %r10, %r11;
	mad.lo.s32 	%r1, %r2, %r12, %r8;
	add.s32 	%r14, %r2, -2;
	setp.ge.s32 	%p1, %r8, %r14;
	add.s32 	%r15, %r3, -2;
	setp.ge.s32 	%p2, %r12, %r15;
	or.pred  	%p3, %p1, %p2;
	setp.lt.s32 	%p4, %r8, 2;
	or.pred  	%p5, %p4, %p3;
	setp.lt.u32 	%p6, %r12, 2;
	or.pred  	%p7, %p5, %p6;
	@%p7 bra 	$L__BB0_2;
	cvta.to.global.u64 	%rd3, %rd2;
	cvta.to.global.u64 	%rd4, %rd1;
	shl.b32 	%r16, %r2, 1;
	neg.s32 	%r17, %r16;
	cvt.s64.s32 	%rd5, %r17;
	cvt.s64.s32 	%rd6, %r1;
	add.s64 	%rd7, %rd6, %rd5;
	add.s64 	%rd8, %rd4, %rd7;
	ld.global.u8 	%rs1, [%rd8+-2];
	cvt.rn.f32.u16 	%f1, %rs1;
	cvt.s64.s32 	%rd9, %r2;
	sub.s64 	%rd10, %rd6, %rd9;
	add.s64 	%rd11, %rd4, %rd10;
	ld.global.u8 	%rs2, [%rd11+-2];
	cvt.rn.f32.u16 	%f2, %rs2;
	add.f32 	%f3, %f1, %f2;
	add.s64 	%rd12, %rd4, %rd6;
	ld.global.u8 	%rs3, [%rd12+-2];
	cvt.rn.f32.u16 	%f4, %rs3;
	add.f32 	%f5, %f3, %f4;
	add.s64 	%rd13, %rd12, %rd9;
	ld.global.u8 	%rs4, [%rd13+-2];
	cvt.rn.f32.u16 	%f6, %rs4;
	add.f32 	%f7, %f5, %f6;
	cvt.s64.s32 	%rd14, %r16;
	add.s64 	%rd15, %rd12, %rd14;
	ld.global.u8 	%rs5, [%rd15+-2];
	cvt.rn.f32.u16 	%f8, %rs5;
	add.f32 	%f9, %f7, %f8;
	ld.global.u8 	%rs6, [%rd8+-1];
	cvt.rn.f32.u16 	%f10, %rs6;
	add.f32 	%f11, %f9, %f10;
	ld.global.u8 	%rs7, [%rd11+-1];
	cvt.rn.f32.u16 	%f12, %rs7;
	add.f32 	%f13, %f11, %f12;
	ld.global.u8 	%rs8, [%rd12+-1];
	cvt.rn.f32.u16 	%f14, %rs8;
	add.f32 	%f15, %f13, %f14;
	ld.global.u8 	%rs9, [%rd13+-1];
	cvt.rn.f32.u16 	%f16, %rs9;
	add.f32 	%f17, %f15, %f16;
	ld.global.u8 	%rs10, [%rd15+-1];
	cvt.rn.f32.u16 	%f18, %rs10;
	add.f32 	%f19, %f17, %f18;
	add.s64 	%rd16, %rd12, %rd5;
	ld.global.u8 	%rs11, [%rd16];
	cvt.rn.f32.u16 	%f20, %rs11;
	add.f32 	%f21, %f19, %f20;
	add.s64 	%rd17, %rd16, %rd9;
	ld.global.u8 	%rs12, [%rd17];
	cvt.rn.f32.u16 	%f22, %rs12;
	add.f32 	%f23, %f21, %f22;
	ld.global.u8 	%rs13, [%rd12];
	cvt.rn.f32.u16 	%f24, %rs13;
	add.f32 	%f25, %f23, %f24;
	ld.global.u8 	%rs14, [%rd13];
	cvt.rn.f32.u16 	%f26, %rs14;
	add.f32 	%f27, %f25, %f26;
	add.s64 	%rd18, %rd13, %rd9;
	ld.global.u8 	%rs15, [%rd18];
	cvt.rn.f32.u16 	%f28, %rs15;
	add.f32 	%f29, %f27, %f28;
	ld.global.u8 	%rs16, [%rd16+1];
	cvt.rn.f32.u16 	%f30, %rs16;
	add.f32 	%f31, %f29, %f30;
	ld.global.u8 	%rs17, [%rd17+1];
	cvt.rn.f32.u16 	%f32, %rs17;
	add.f32 	%f33, %f31, %f32;
	ld.global.u8 	%rs18, [%rd12+1];
	cvt.rn.f32.u16 	%f34, %rs18;
	add.f32 	%f35, %f33, %f34;
	ld.global.u8 	%rs19, [%rd13+1];
	cvt.rn.f32.u16 	%f36, %rs19;
	add.f32 	%f37, %f35, %f36;
	ld.global.u8 	%rs20, [%rd18+1];
	cvt.rn.f32.u16 	%f38, %rs20;
	add.f32 	%f39, %f37, %f38;
	ld.global.u8 	%rs21, [%rd16+2];
	cvt.rn.f32.u16 	%f40, %rs21;
	add.f32 	%f41, %f39, %f40;
	ld.global.u8 	%rs22, [%rd17+2];
	cvt.rn.f32.u16 	%f42, %rs22;
	add.f32 	%f43, %f41, %f42;
	ld.global.u8 	%rs23, [%rd12+2];
	cvt.rn.f32.u16 	%f44, %rs23;
	add.f32 	%f45, %f43, %f44;
	ld.global.u8 	%rs24, [%rd13+2];
	cvt.rn.f32.u16 	%f46, %rs24;
	add.f32 	%f47, %f45, %f46;
	ld.global.u8 	%rs25, [%rd18+2];
	cvt.rn.f32.u16 	%f48, %rs25;
	add.f32 	%f49, %f47, %f48;
	div.rn.f32 	%f50, %f49, 0f41C80000;
	cvt.rzi.u32.f32 	%r18, %f50;
	add.s64 	%rd19, %rd3, %rd6;
	st.global.u8 	[%rd19], %r18;
$L__BB0_2:
	ret;

}


// ===== COMPILED SASS (sm_100) =====

	.target	sm_100

	.elftype	@"ET_EXEC"


//--------------------- .note.nv.tkinfo           --------------------------
	.section	.note.nv.tkinfo,"",@"SHT_NOTE"
	.sectionflags	@"SHF_NOTE_NV_TKINFO"
	.tkinfo
        /*0018*/ 	.word	0x00000002
        /*0030*/ 	.string	""
        /*0030*/ 	.string	"ptxas"
        /*0030*/ 	.string	"Cuda compilation tools, release 13.0, V13.0.88"
        /*0030*/ 	.string	"Build cuda_13.0.r13.0/compiler.36424714_0"
        /*0030*/ 	.string	"-arch sm_100 -m 64 "



//--------------------- .note.nv.cuinfo           --------------------------
	.section	.note.nv.cuinfo,"",@"SHT_NOTE"
	.sectionflags	@"SHF_NOTE_NV_CUINFO"
        /*0018*/ 	.short	0x0002
        /*001a*/ 	.short	0x0064
        /*001c*/ 	.short	0x0082
	.zero		2


//--------------------- .nv.info                  --------------------------
	.section	.nv.info,"",@"SHT_CUDA_INFO"
	.align	4


	//----- nvinfo : EIATTR_REGCOUNT
	.align		4
        /*0000*/ 	.byte	0x04, 0x2f
        /*0002*/ 	.short	(.L_1 - .L_0)
	.align		4
.L_0:
        /*0004*/ 	.word	index@(_Z6filterPhS_ii)
        /*0008*/ 	.word	0x00000020


	//----- nvinfo : EIATTR_FRAME_SIZE
	.align		4
.L_1:
        /*000c*/ 	.byte	0x04, 0x11
        /*000e*/ 	.short	(.L_3 - .L_2)
	.align		4
.L_2:
        /*0010*/ 	.word	index@($__internal_0_$__cuda_sm3x_div_rn_noftz_f32_slowpath)
        /*0014*/ 	.word	0x00000000


	//----- nvinfo : EIATTR_FRAME_SIZE
	.align		4
.L_3:
        /*0018*/ 	.byte	0x04, 0x11
        /*001a*/ 	.short	(.L_5 - .L_4)
	.align		4
.L_4:
        /*001c*/ 	.word	index@(_Z6filterPhS_ii)
        /*0020*/ 	.word	0x00000000


	//----- nvinfo : EIATTR_MIN_STACK_SIZE
	.align		4
.L_5:
        /*0024*/ 	.byte	0x04, 0x12
        /*0026*/ 	.short	(.L_7 - .L_6)
	.align		4
.L_6:
        /*0028*/ 	.word	index@(_Z6filterPhS_ii)
        /*002c*/ 	.word	0x00000000
.L_7:


//--------------------- .nv.compat                --------------------------
	.section	.nv.compat,"",@"SHT_CUDA_COMPAT_INFO"
	.align	4
        /*0000*/ 	.byte	0x02, 0x09, 0x00, 0x00, 0x02, 0x02, 0x01, 0x00, 0x02, 0x05, 0x05, 0x00, 0x03, 0x07, 0x01, 0x01
        /*0010*/ 	.byte	0x02, 0x03, 0x00, 0x00, 0x02, 0x06, 0x01, 0x00, 0x04, 0x0b, 0x08, 0x00, 0x01, 0x00, 0x00, 0x00
        /*0020*/ 	.byte	0x00, 0x00, 0x00, 0x00


//--------------------- .nv.info._Z6filterPhS_ii  --------------------------
	.section	.nv.info._Z6filterPhS_ii,"",@"SHT_CUDA_INFO"
	.sectionflags	@""
	.align	4


	//----- nvinfo : EIATTR_CUDA_API_VERSION
	.align		4
        /*0000*/ 	.byte	0x04, 0x37
        /*0002*/ 	.short	(.L_9 - .L_8)
.L_8:
        /*0004*/ 	.word	0x00000082


	//----- nvinfo : EIATTR_KPARAM_INFO
	.align		4
.L_9:
        /*0008*/ 	.byte	0x04, 0x17
        /*000a*/ 	.short	(.L_11 - .L_10)
.L_10:
        /*000c*/ 	.word	0x00000000
        /*0010*/ 	.short	0x0003
        /*0012*/ 	.short	0x0014
        /*0014*/ 	.byte	0x00, 0xf0, 0x11, 0x00


	//----- nvinfo : EIATTR_KPARAM_INFO
	.align		4
.L_11:
        /*0018*/ 	.byte	0x04, 0x17
        /*001a*/ 	.short	(.L_13 - .L_12)
.L_12:
        /*001c*/ 	.word	0x00000000
        /*0020*/ 	.short	0x0002
        /*0022*/ 	.short	0x0010
        /*0024*/ 	.byte	0x00, 0xf0, 0x11, 0x00


	//----- nvinfo : EIATTR_KPARAM_INFO
	.align		4
.L_13:
        /*0028*/ 	.byte	0x04, 0x17
        /*002a*/ 	.short	(.L_15 - .L_14)
.L_14:
        /*002c*/ 	.word	0x00000000
        /*0030*/ 	.short	0x0001
        /*0032*/ 	.short	0x0008
        /*0034*/ 	.byte	0x00, 0xf5, 0x21, 0x00


	//----- nvinfo : EIATTR_KPARAM_INFO
	.align		4
.L_15:
        /*0038*/ 	.byte	0x04, 0x17
        /*003a*/ 	.short	(.L_17 - .L_16)
.L_16:
        /*003c*/ 	.word	0x00000000
        /*0040*/ 	.short	0x0000
        /*0042*/ 	.short	0x0000
        /*0044*/ 	.byte	0x00, 0xf5, 0x21, 0x00


	//----- nvinfo : EIATTR_SPARSE_MMA_MASK
	.align		4
.L_17:
        /*0048*/ 	.byte	0x03, 0x50
        /*004a*/ 	.short	0x0000


	//----- nvinfo : EIATTR_MAXREG_COUNT
	.align		4
        /*004c*/ 	.byte	0x03, 0x1b
        /*004e*/ 	.short	0x00ff


	//----- nvinfo : EIATTR_MERCURY_ISA_VERSION
	.align		4
        /*0050*/ 	.byte	0x03, 0x5f
        /*0052*/ 	.short	0x0101


	//----- nvinfo : EIATTR_VRC_CTA_INIT_COUNT
	.align		4
        /*0054*/ 	.byte	0x02, 0x4a
	.zero		1
	.zero		1


	//----- nvinfo : EIATTR_EXIT_INSTR_OFFSETS
	.align		4
        /*0058*/ 	.byte	0x04, 0x1c
        /*005a*/ 	.short	(.L_19 - .L_18)


	//   ....[0]....
.L_18:
        /*005c*/ 	.word	0x00000100


	//   ....[1]....
        /*0060*/ 	.word	0x00000860


	//----- nvinfo : EIATTR_CRS_STACK_SIZE
	.align		4
.L_19:
        /*0064*/ 	.byte	0x04, 0x1e
        /*0066*/ 	.short	(.L_21 - .L_20)
.L_20:
        /*0068*/ 	.word	0x00000000


	//----- nvinfo : EIATTR_CBANK_PARAM_SIZE
	.align		4
.L_21:
        /*006c*/ 	.byte	0x03, 0x19
        /*006e*/ 	.short	0x0018


	//----- nvinfo : EIATTR_PARAM_CBANK
	.align		4
        /*0070*/ 	.byte	0x04, 0x0a
        /*0072*/ 	.short	(.L_23 - .L_22)
	.align		4
.L_22:
        /*0074*/ 	.word	index@(.nv.constant0._Z6filterPhS_ii)
        /*0078*/ 	.short	0x0380
        /*007a*/ 	.short	0x0018


	//----- nvinfo : EIATTR_SW_WAR
	.align		4
.L_23:
        /*007c*/ 	.byte	0x04, 0x36
        /*007e*/ 	.short	(.L_25 - .L_24)
.L_24:
        /*0080*/ 	.word	0x00000008
.L_25:


//--------------------- .nv.callgraph             --------------------------
	.section	.nv.callgraph,"",@"SHT_CUDA_CALLGRAPH"
	.align	4
	.sectionentsize	8
	.align		4
        /*0000*/ 	.word	0x00000000
	.align		4
        /*0004*/ 	.word	0xffffffff
	.align		4
        /*0008*/ 	.word	0x00000000
	.align		4
        /*000c*/ 	.word	0xfffffffe
	.align		4
        /*0010*/ 	.word	0x00000000
	.align		4
        /*0014*/ 	.word	0xfffffffd
	.align		4
        /*0018*/ 	.word	0x00000000
	.align		4
        /*001c*/ 	.word	0xfffffffc


//--------------------- .text._Z6filterPhS_ii     --------------------------
	.section	.text._Z6filterPhS_ii,"ax",@progbits
	.align	128
        .global         _Z6filterPhS_ii
        .type           _Z6filterPhS_ii,@function
        .size           _Z6filterPhS_ii,(.L_x_15 - _Z6filterPhS_ii)
        .other          _Z6filterPhS_ii,@"STO_CUDA_ENTRY STV_DEFAULT"
_Z6filterPhS_ii:
.text._Z6filterPhS_ii:
[----:B------:R-:W-:Y:S01]  /*0000*/  LDC R1, c[0x0][0x37c] ;  /* 0x0000df00ff017b82 */ /* 0x000fe20000000800 */
[----:B------:R-:W0:Y:S07]  /*0010*/  S2R R0, SR_CTAID.Y ;  /* 0x0000000000007919 */ /* 0x000e2e0000002600 */
[----:B------:R-:W1:Y:S01]  /*0020*/  LDC.64 R8, c[0x0][0x390] ;  /* 0x0000e400ff087b82 */ /* 0x000e620000000a00 */
[----:B------:R-:W2:Y:S01]  /*0030*/  LDCU UR4, c[0x0][0x360] ;  /* 0x00006c00ff0477ac */ /* 0x000ea20008000800 */
[----:B------:R-:W0:Y:S01]  /*0040*/  S2R R5, SR_TID.Y ;  /* 0x0000000000057919 */ /* 0x000e220000002200 */
[----:B------:R-:W0:Y:S01]  /*0050*/  LDCU UR5, c[0x0][0x364] ;  /* 0x00006c80ff0577ac */ /* 0x000e220008000800 */
[----:B------:R-:W2:Y:S01]  /*0060*/  S2R R14, SR_CTAID.X ;  /* 0x00000000000e7919 */ /* 0x000ea20000002500 */
[----:B------:R-:W2:Y:S01]  /*0070*/  S2R R3, SR_TID.X ;  /* 0x0000000000037919 */ /* 0x000ea20000002100 */
[----:B0-----:R-:W-:-:S02]  /*0080*/  IMAD R0, R0, UR5, R5 ;  /* 0x0000000500007c24 */ /* 0x001fc4000f8e0205 */
[----:B-1----:R-:W-:-:S05]  /*0090*/  VIADD R5, R8, 0xfffffffe ;  /* 0xfffffffe08057836 */ /* 0x002fca0000000000 */
[----:B------:R-:W-:Y:S01]  /*00a0*/  ISETP.GE.AND P0, PT, R0, R5, PT ;  /* 0x000000050000720c */ /* 0x000fe20003f06270 */
[----:B--2---:R-:W-:Y:S02]  /*00b0*/  IMAD R14, R14, UR4, R3 ;  /* 0x000000040e0e7c24 */ /* 0x004fe4000f8e0203 */
[----:B------:R-:W-:-:S05]  /*00c0*/  VIADD R3, R9, 0xfffffffe ;  /* 0xfffffffe09037836 */ /* 0x000fca0000000000 */
[----:B------:R-:W-:-:S04]  /*00d0*/  ISETP.GE.OR P0, PT, R14, R3, P0 ;  /* 0x000000030e00720c */ /* 0x000fc80000706670 */
[----:B------:R-:W-:-:S04]  /*00e0*/  ISETP.LT.OR P0, PT, R14, 0x2, P0 ;  /* 0x000000020e00780c */ /* 0x000fc80000701670 */
[----:B------:R-:W-:-:S13]  /*00f0*/  ISETP.LT.U32.OR P0, PT, R0, 0x2, P0 ;  /* 0x000000020000780c */ /* 0x000fda0000701470 */
[----:B------:R-:W-:Y:S05]  /*0100*/  @P0 EXIT ;  /* 0x000000000000094d */ /* 0x000fea0003800000 */
[----:B------:R-:W0:Y:S01]  /*0110*/  LDCU.64 UR4, c[0x0][0x380] ;  /* 0x00007000ff0477ac */ /* 0x000e220008000a00 */
[----:B------:R-:W-:Y:S01]  /*0120*/  IMAD.SHL.U32 R3, R9, 0x2, RZ ;  /* 0x0000000209037824 */ /* 0x000fe200078e00ff */
[----:B------:R-:W-:Y:S01]  /*0130*/  SHF.R.S32.HI R13, RZ, 0x1f, R9 ;  /* 0x0000001fff0d7819 */ /* 0x000fe20000011409 */
[----:B------:R-:W-:Y:S01]  /*0140*/  IMAD R14, R0, R9, R14 ;  /* 0x00000009000e7224 */ /* 0x000fe200078e020e */
[----:B------:R-:W1:Y:S01]  /*0150*/  LDCU.64 UR6, c[0x0][0x358] ;  /* 0x00006b00ff0677ac */ /* 0x000e620008000a00 */
[----:B------:R-:W-:-:S03]  /*0160*/  IMAD.MOV R23, RZ, RZ, -R3 ;  /* 0x000000ffff177224 */ /* 0x000fc600078e0a03 */
[----:B------:R-:W-:Y:S02]  /*0170*/  SHF.R.S32.HI R15, RZ, 0x1f, R14 ;  /* 0x0000001fff0f7819 */ /* 0x000fe4000001140e */
[----:B------:R-:W-:Y:S02]  /*0180*/  SHF.R.S32.HI R8, RZ, 0x1f, R23 ;  /* 0x0000001fff087819 */ /* 0x000fe40000011417 */
[C---:B0-----:R-:W-:Y:S02]  /*0190*/  IADD3 R24, P2, P3, R14.reuse, UR4, -R9 ;  /* 0x000000040e187c10 */ /* 0x041fe4000fb5e809 */
[----:B------:R-:W-:Y:S02]  /*01a0*/  IADD3 R28, P0, P1, R14, UR4, R23 ;  /* 0x000000040e1c7c10 */ /* 0x000fe4000f91e017 */
[C---:B------:R-:W-:Y:S02]  /*01b0*/  IADD3.X R25, PT, PT, R15.reuse, UR5, ~R13, P2, P3 ;  /* 0x000000050f197c10 */ /* 0x040fe400097e6c0d */
[----:B------:R-:W-:-:S02]  /*01c0*/  IADD3.X R29, PT, PT, R15, UR5, R8, P0, P1 ;  /* 0x000000050f1d7c10 */ /* 0x000fc400087e2408 */
[----:B------:R-:W-:Y:S01]  /*01d0*/  IADD3 R6, P0, PT, R14, UR4, RZ ;  /* 0x000000040e067c10 */ /* 0x000fe2000ff1e0ff */
[----:B-1----:R-:W2:Y:S03]  /*01e0*/  LDG.E.U8 R26, desc[UR6][R24.64+-0x2] ;  /* 0xfffffe06181a7981 */ /* 0x002ea6000c1e1100 */
[----:B------:R-:W-:Y:S01]  /*01f0*/  IADD3.X R7, PT, PT, R15, UR5, RZ, P0, !PT ;  /* 0x000000050f077c10 */ /* 0x000fe200087fe4ff */
[----:B------:R-:W3:Y:S04]  /*0200*/  LDG.E.U8 R27, desc[UR6][R28.64+-0x2] ;  /* 0xfffffe061c1b7981 */ /* 0x000ee8000c1e1100 */
[----:B------:R-:W4:Y:S01]  /*0210*/  LDG.E.U8 R21, desc[UR6][R6.64+-0x2] ;  /* 0xfffffe0606157981 */ /* 0x000f22000c1e1100 */
[----:B------:R-:W-:-:S03]  /*0220*/  IADD3 R4, P0, PT, R6, R9, RZ ;  /* 0x0000000906047210 */ /* 0x000fc60007f1e0ff */
[----:B------:R-:W5:Y:S02]  /*0230*/  LDG.E.U8 R16, desc[UR6][R28.64+-0x1] ;  /* 0xffffff061c107981 */ /* 0x000f64000c1e1100 */
[----:B------:R-:W-:Y:S02]  /*0240*/  IMAD.X R5, R13, 0x1, R7, P0 ;  /* 0x000000010d057824 */ /* 0x000fe400000e0607 */
[----:B------:R-:W5:Y:S04]  /*0250*/  LDG.E.U8 R19, desc[UR6][R24.64+-0x1] ;  /* 0xffffff0618137981 */ /* 0x000f68000c1e1100 */
[----:B------:R-:W5:Y:S01]  /*0260*/  LDG.E.U8 R17, desc[UR6][R4.64+-0x2] ;  /* 0xfffffe0604117981 */ /* 0x000f62000c1e1100 */
[----:B------:R-:W-:-:S03]  /*0270*/  IADD3 R10, P0, PT, R3, R6, RZ ;  /* 0x00000006030a7210 */ /* 0x000fc60007f1e0ff */
[----:B------:R-:W5:Y:S01]  /*0280*/  LDG.E.U8 R18, desc[UR6][R6.64+-0x1] ;  /* 0xffffff0606127981 */ /* 0x000f62000c1e1100 */
[----:B------:R-:W-:-:S03]  /*0290*/  LEA.HI.X.SX32 R11, R3, R7, 0x1, P0 ;  /* 0x00000007030b7211 */ /* 0x000fc600000f0eff */
[----:B------:R-:W5:Y:S04]  /*02a0*/  LDG.E.U8 R20, desc[UR6][R4.64+-0x1] ;  /* 0xffffff0604147981 */ /* 0x000f68000c1e1100 */
[----:B------:R-:W5:Y:S01]  /*02b0*/  LDG.E.U8 R0, desc[UR6][R10.64+-0x2] ;  /* 0xfffffe060a007981 */ /* 0x000f62000c1e1100 */
[----:B------:R-:W-:-:S03]  /*02c0*/  IADD3 R2, P0, PT, R23, R6, RZ ;  /* 0x0000000617027210 */ /* 0x000fc60007f1e0ff */
[----:B------:R-:W5:Y:S02]  /*02d0*/  LDG.E.U8 R22, desc[UR6][R10.64+-0x1] ;  /* 0xffffff060a167981 */ /* 0x000f64000c1e1100 */
[----:B------:R-:W-:Y:S01]  /*02e0*/  IMAD.X R3, R8, 0x1, R7, P0 ;  /* 0x0000000108037824 */ /* 0x000fe200000e0607 */
[-C--:B------:R-:W-:Y:S01]  /*02f0*/  IADD3 R8, P0, PT, R2, R9.reuse, RZ ;  /* 0x0000000902087210 */ /* 0x080fe20007f1e0ff */
[----:B------:R-:W5:Y:S01]  /*0300*/  LDG.E.U8 R25, desc[UR6][R6.64] ;  /* 0x0000000606197981 */ /* 0x000f62000c1e1100 */
[----:B------:R-:W-:-:S03]  /*0310*/  IADD3 R12, P1, PT, R4, R9, RZ ;  /* 0x00000009040c7210 */ /* 0x000fc60007f3e0ff */
[C---:B------:R-:W-:Y:S01]  /*0320*/  IMAD.X R9, R13.reuse, 0x1, R3, P0 ;  /* 0x000000010d097824 */ /* 0x040fe200000e0603 */
[----:B------:R-:W5:Y:S04]  /*0330*/  LDG.E.U8 R23, desc[UR6][R2.64] ;  /* 0x0000000602177981 */ /* 0x000f68000c1e1100 */
[----:B------:R-:W5:Y:S01]  /*0340*/  LDG.E.U8 R24, desc[UR6][R8.64] ;  /* 0x0000000608187981 */ /* 0x000f62000c1e1100 */
[----:B------:R-:W-:-:S03]  /*0350*/  IMAD.X R13, R13, 0x1, R5, P1 ;  /* 0x000000010d0d7824 */ /* 0x000fc600008e0605 */
[----:B------:R-:W5:Y:S04]  /*0360*/  LDG.E.U8 R10, desc[UR6][R2.64+0x1] ;  /* 0x00000106020a7981 */ /* 0x000f68000c1e1100 */
[----:B------:R-:W5:Y:S04]  /*0370*/  LDG.E.U8 R11, desc[UR6][R12.64] ;  /* 0x000000060c0b7981 */ /* 0x000f68000c1e1100 */
[----:B------:R-:W5:Y:S04]  /*0380*/  LDG.E.U8 R28, desc[UR6][R8.64+0x1] ;  /* 0x00000106081c7981 */ /* 0x000f68000c1e1100 */
[----:B------:R-:W5:Y:S01]  /*0390*/  LDG.E.U8 R29, desc[UR6][R8.64+0x2] ;  /* 0x00000206081d7981 */ /* 0x000f62000c1e1100 */
[----:B--2---:R-:W-:-:S02]  /*03a0*/  I2FP.F32.U32 R26, R26 ;  /* 0x0000001a001a7245 */ /* 0x004fc40000201000 */
[----:B---3--:R-:W-:-:S05]  /*03b0*/  I2FP.F32.U32 R27, R27 ;  /* 0x0000001b001b7245 */ /* 0x008fca0000201000 */
[----:B------:R-:W-:Y:S01]  /*03c0*/  FADD R26, R27, R26 ;  /* 0x0000001a1b1a7221 */ /* 0x000fe20000000000 */
[----:B----4-:R-:W-:Y:S02]  /*03d0*/  I2FP.F32.U32 R27, R21 ;  /* 0x00000015001b7245 */ /* 0x010fe40000201000 */
[----:B------:R-:W2:Y:S03]  /*03e0*/  LDG.E.U8 R21, desc[UR6][R4.64] ;  /* 0x0000000604157981 */ /* 0x000ea6000c1e1100 */
[----:B------:R-:W-:Y:S02]  /*03f0*/  FADD R26, R26, R27 ;  /* 0x0000001b1a1a7221 */ /* 0x000fe40000000000 */
[----:B------:R5:W3:Y:S02]  /*0400*/  LDG.E.U8 R27, desc[UR6][R2.64+0x2] ;  /* 0x00000206021b7981 */ /* 0x000ae4000c1e1100 */
[----:B-----5:R-:W-:-:S02]  /*0410*/  I2FP.F32.U32 R3, R17 ;  /* 0x0000001100037245 */ /* 0x020fc40000201000 */
[----:B------:R-:W4:Y:S04]  /*0420*/  LDG.E.U8 R2, desc[UR6][R4.64+0x1] ;  /* 0x0000010604027981 */ /* 0x000f28000c1e1100 */
[----:B------:R-:W5:Y:S01]  /*0430*/  LDG.E.U8 R17, desc[UR6][R6.64+0x1] ;  /* 0x0000010606117981 */ /* 0x000f62000c1e1100 */
[----:B------:R-:W-:-:S03]  /*0440*/  FADD R3, R26, R3 ;  /* 0x000000031a037221 */ /* 0x000fc60000000000 */
[----:B------:R-:W3:Y:S04]  /*0450*/  LDG.E.U8 R26, desc[UR6][R12.64+0x1] ;  /* 0x000001060c1a7981 */ /* 0x000ee8000c1e1100 */
[----:B------:R-:W3:Y:S04]  /*0460*/  LDG.E.U8 R4, desc[UR6][R4.64+0x2] ;  /* 0x0000020604047981 */ /* 0x000ee8000c1e1100 */
[----:B------:R0:W3:Y:S04]  /*0470*/  LDG.E.U8 R6, desc[UR6][R6.64+0x2] ;  /* 0x0000020606067981 */ /* 0x0000e8000c1e1100 */
[----:B------:R-:W3:Y:S01]  /*0480*/  LDG.E.U8 R12, desc[UR6][R12.64+0x2] ;  /* 0x000002060c0c7981 */ /* 0x000ee2000c1e1100 */
[----:B------:R-:W-:-:S02]  /*0490*/  I2FP.F32.U32 R0, R0 ;  /* 0x0000000000007245 */ /* 0x000fc40000201000 */
[----:B------:R-:W-:-:S03]  /*04a0*/  I2FP.F32.U32 R16, R16 ;  /* 0x0000001000107245 */ /* 0x000fc60000201000 */
[----:B------:R-:W-:Y:S01]  /*04b0*/  FADD R0, R3, R0 ;  /* 0x0000000003007221 */ /* 0x000fe20000000000 */
[----:B------:R-:W-:-:S03]  /*04c0*/  I2FP.F32.U32 R19, R19 ;  /* 0x0000001300137245 */ /* 0x000fc60000201000 */
[----:B------:R-:W-:Y:S01]  /*04d0*/  FADD R0, R0, R16 ;  /* 0x0000001000007221 */ /* 0x000fe20000000000 */
[----:B------:R-:W-:-:S03]  /*04e0*/  I2FP.F32.U32 R3, R18 ;  /* 0x0000001200037245 */ /* 0x000fc60000201000 */
[----:B------:R-:W-:Y:S01]  /*04f0*/  FADD R0, R0, R19 ;  /* 0x0000001300007221 */ /* 0x000fe20000000000 */
[----:B0-----:R-:W-:-:S03]  /*0500*/  I2FP.F32.U32 R7, R20 ;  /* 0x0000001400077245 */ /* 0x001fc60000201000 */
[----:B------:R-:W-:Y:S01]  /*0510*/  FADD R0, R0, R3 ;  /* 0x0000000300007221 */ /* 0x000fe20000000000 */
[----:B------:R-:W-:-:S03]  /*0520*/  I2FP.F32.U32 R3, R22 ;  /* 0x0000001600037245 */ /* 0x000fc60000201000 */
        /* <DEDUP_REMOVED lines=9> */
[----:B------:R-:W-:Y:S02]  /*05c0*/  I2FP.F32.U32 R3, R10 ;  /* 0x0000000a00037245 */ /* 0x000fe40000201000 */
[----:B------:R-:W-:Y:S02]  /*05d0*/  I2FP.F32.U32 R5, R28 ;  /* 0x0000001c00057245 */ /* 0x000fe40000201000 */
[----:B------:R-:W-:Y:S01]  /*05e0*/  I2FP.F32.U32 R29, R29 ;  /* 0x0000001d001d7245 */ /* 0x000fe20000201000 */
[----:B------:R-:W-:Y:S01]  /*05f0*/  IMAD.MOV.U32 R7, RZ, RZ, 0x3d23d70a ;  /* 0x3d23d70aff077424 */ /* 0x000fe200078e00ff */
[----:B------:R-:W-:Y:S01]  /*0600*/  BSSY.RECONVERGENT B1, `(.L_x_0) ;  /* 0x0000020000017945 */ /* 0x000fe20003800200 */
[----:B--2---:R-:W-:-:S05]  /*0610*/  I2FP.F32.U32 R21, R21 ;  /* 0x0000001500157245 */ /* 0x004fca0000201000 */
[----:B------:R-:W-:-:S04]  /*0620*/  FADD R0, R0, R21 ;  /* 0x0000001500007221 */ /* 0x000fc80000000000 */
[----:B------:R-:W-:-:S04]  /*0630*/  FADD R0, R0, R11 ;  /* 0x0000000b00007221 */ /* 0x000fc80000000000 */
[----:B------:R-:W-:-:S04]  /*0640*/  FADD R0, R0, R3 ;  /* 0x0000000300007221 */ /* 0x000fc80000000000 */
[----:B------:R-:W-:Y:S01]  /*0650*/  FADD R0, R0, R5 ;  /* 0x0000000500007221 */ /* 0x000fe20000000000 */
[----:B-----5:R-:W-:Y:S02]  /*0660*/  I2FP.F32.U32 R17, R17 ;  /* 0x0000001100117245 */ /* 0x020fe40000201000 */
[----:B----4-:R-:W-:-:S03]  /*0670*/  I2FP.F32.U32 R3, R2 ;  /* 0x0000000200037245 */ /* 0x010fc60000201000 */
[----:B------:R-:W-:Y:S01]  /*0680*/  FADD R0, R0, R17 ;  /* 0x0000001100007221 */ /* 0x000fe20000000000 */
[----:B---3--:R-:W-:-:S03]  /*0690*/  I2FP.F32.U32 R5, R26 ;  /* 0x0000001a00057245 */ /* 0x008fc60000201000 */
[----:B------:R-:W-:Y:S01]  /*06a0*/  FADD R0, R0, R3 ;  /* 0x0000000300007221 */ /* 0x000fe20000000000 */
[----:B------:R-:W-:-:S03]  /*06b0*/  I2FP.F32.U32 R27, R27 ;  /* 0x0000001b001b7245 */ /* 0x000fc60000201000 */
[----:B------:R-:W-:Y:S01]  /*06c0*/  FADD R0, R0, R5 ;  /* 0x0000000500007221 */ /* 0x000fe20000000000 */
[----:B------:R-:W-:-:S03]  /*06d0*/  I2FP.F32.U32 R3, R6 ;  /* 0x0000000600037245 */ /* 0x000fc60000201000 */
[----:B------:R-:W-:-:S04]  /*06e0*/  FADD R0, R0, R27 ;  /* 0x0000001b00007221 */ /* 0x000fc80000000000 */
[----:B------:R-:W-:-:S04]  /*06f0*/  FADD R0, R0, R29 ;  /* 0x0000001d00007221 */ /* 0x000fc80000000000 */
[----:B------:R-:W-:Y:S01]  /*0700*/  FADD R0, R0, R3 ;  /* 0x0000000300007221 */ /* 0x000fe20000000000 */
[----:B------:R-:W-:Y:S02]  /*0710*/  I2FP.F32.U32 R3, R4 ;  /* 0x0000000400037245 */ /* 0x000fe40000201000 */
[----:B------:R-:W-:-:S03]  /*0720*/  I2FP.F32.U32 R5, R12 ;  /* 0x0000000c00057245 */ /* 0x000fc60000201000 */
[----:B------:R-:W-:Y:S01]  /*0730*/  FADD R0, R0, R3 ;  /* 0x0000000300007221 */ /* 0x000fe20000000000 */
[----:B------:R-:W-:-:S03]  /*0740*/  IMAD.MOV.U32 R2, RZ, RZ, 0x41c80000 ;  /* 0x41c80000ff027424 */ /* 0x000fc600078e00ff */
[----:B------:R-:W-:Y:S01]  /*0750*/  FADD R0, R0, R5 ;  /* 0x0000000500007221 */ /* 0x000fe20000000000 */
[----:B------:R-:W-:-:S03]  /*0760*/  FFMA R2, R7, -R2, 1 ;  /* 0x3f80000007027423 */ /* 0x000fc60000000802 */
[----:B------:R-:W0:Y:S01]  /*0770*/  FCHK P0, R0, 25 ;  /* 0x41c8000000007902 */ /* 0x000e220000000000 */
[----:B------:R-:W-:-:S04]  /*0780*/  FFMA R3, R2, R7, 0.039999999105930328369 ;  /* 0x3d23d70a02037423 */ /* 0x000fc80000000007 */
[----:B------:R-:W-:-:S04]  /*0790*/  FFMA R2, R0, R3, RZ ;  /* 0x0000000300027223 */ /* 0x000fc800000000ff */
[----:B------:R-:W-:-:S04]  /*07a0*/  FFMA R4, R2, -25, R0 ;  /* 0xc1c8000002047823 */ /* 0x000fc80000000000 */
[----:B------:R-:W-:Y:S01]  /*07b0*/  FFMA R2, R3, R4, R2 ;  /* 0x0000000403027223 */ /* 0x000fe20000000002 */
[----:B0-----:R-:W-:Y:S06]  /*07c0*/  @!P0 BRA `(.L_x_1) ;  /* 0x00000000000c8947 */ /* 0x001fec0003800000 */
[----:B------:R-:W-:-:S07]  /*07d0*/  MOV R2, 0x7f0 ;  /* 0x000007f000027802 */ /* 0x000fce0000000f00 */
[----:B------:R-:W-:Y:S05]  /*07e0*/  CALL.REL.NOINC `($__internal_0_$__cuda_sm3x_div_rn_noftz_f32_slowpath) ;  /* 0x0000000000207944 */ /* 0x000fea0003c00000 */
[----:B------:R-:W-:-:S07]  /*07f0*/  IMAD.MOV.U32 R2, RZ, RZ, R4 ;  /* 0x000000ffff027224 */ /* 0x000fce00078e0004 */
.L_x_1:
[----:B------:R-:W-:Y:S05]  /*0800*/  BSYNC.RECONVERGENT B1 ;  /* 0x0000000000017941 */ /* 0x000fea0003800200 */
.L_x_0:
[----:B------:R-:W0:Y:S01]  /*0810*/  LDCU.64 UR4, c[0x0][0x388] ;  /* 0x00007100ff0477ac */ /* 0x000e220008000a00 */
[----:B------:R-:W1:Y:S01]  /*0820*/  F2I.U32.TRUNC.NTZ R3, R2 ;  /* 0x0000000200037305 */ /* 0x000e62000020f000 */
[----:B0-----:R-:W-:-:S04]  /*0830*/  IADD3 R14, P0, PT, R14, UR4, RZ ;  /* 0x000000040e0e7c10 */ /* 0x001fc8000ff1e0ff */
[----:B------:R-:W-:-:S05]  /*0840*/  IADD3.X R15, PT, PT, R15, UR5, RZ, P0, !PT ;  /* 0x000000050f0f7c10 */ /* 0x000fca00087fe4ff */
[----:B-1----:R-:W-:Y:S01]  /*0850*/  STG.E.U8 desc[UR6][R14.64], R3 ;  /* 0x000000030e007986 */ /* 0x002fe2000c101106 */
[----:B------:R-:W-:Y:S05]  /*0860*/  EXIT ;  /* 0x000000000000794d */ /* 0x000fea0003800000 */
        .weak           $__internal_0_$__cuda_sm3x_div_rn_noftz_f32_slowpath
        .type           $__internal_0_$__cuda_sm3x_div_rn_noftz_f32_slowpath,@function
        .size           $__internal_0_$__cuda_sm3x_div_rn_noftz_f32_slowpath,(.L_x_15 - $__internal_0_$__cuda_sm3x_div_rn_noftz_f32_slowpath)
$__internal_0_$__cuda_sm3x_div_rn_noftz_f32_slowpath:
[--C-:B------:R-:W-:Y:S01]  /*0870*/  SHF.R.U32.HI R3, RZ, 0x17, R0.reuse ;  /* 0x00000017ff037819 */ /* 0x100fe20000011600 */
[----:B------:R-:W-:Y:S04]  /*0880*/  BSSY.RECONVERGENT B0, `(.L_x_2) ;  /* 0x000005c000007945 */ /* 0x000fe80003800200 */
[----:B------:R-:W-:Y:S01]  /*0890*/  BSSY.RELIABLE B2, `(.L_x_3) ;  /* 0x000001a000027945 */ /* 0x000fe20003800100 */
[----:B------:R-:W-:Y:S01]  /*08a0*/  IMAD.MOV.U32 R4, RZ, RZ, R0 ;  /* 0x000000ffff047224 */ /* 0x000fe200078e0000 */
[----:B------:R-:W-:-:S05]  /*08b0*/  LOP3.LUT R3, R3, 0xff, RZ, 0xc0, !PT ;  /* 0x000000ff03037812 */ /* 0x000fca00078ec0ff */
[----:B------:R-:W-:-:S05]  /*08c0*/  VIADD R6, R3, 0xffffffff ;  /* 0xffffffff03067836 */ /* 0x000fca0000000000 */
[----:B------:R-:W-:-:S13]  /*08d0*/  ISETP.GT.U32.OR P0, PT, R6, 0xfd, !PT ;  /* 0x000000fd0600780c */ /* 0x000fda0007f04470 */
[----:B------:R-:W-:Y:S01]  /*08e0*/  @!P0 IMAD.MOV.U32 R5, RZ, RZ, RZ ;  /* 0x000000ffff058224 */ /* 0x000fe200078e00ff */
[----:B------:R-:W-:Y:S06]  /*08f0*/  @!P0 BRA `(.L_x_4) ;  /* 0x00000000004c8947 */ /* 0x000fec0003800000 */
[----:B------:R-:W-:-:S13]  /*0900*/  FSETP.GTU.FTZ.AND P0, PT, |R0|, +INF , PT ;  /* 0x7f8000000000780b */ /* 0x000fda0003f1c200 */
[----:B------:R-:W-:Y:S05]  /*0910*/  @P0 BREAK.RELIABLE B2 ;  /* 0x0000000000020942 */ /* 0x000fea0003800100 */
[----:B------:R-:W-:Y:S05]  /*0920*/  @P0 BRA `(.L_x_5) ;  /* 0x0000000400400947 */ /* 0x000fea0003800000 */
[----:B------:R-:W-:-:S05]  /*0930*/  IMAD.MOV.U32 R5, RZ, RZ, 0x41c80000 ;  /* 0x41c80000ff057424 */ /* 0x000fca00078e00ff */
[----:B------:R-:W-:-:S13]  /*0940*/  LOP3.LUT P0, RZ, R5, 0x7fffffff, R4, 0xc8, !PT ;  /* 0x7fffffff05ff7812 */ /* 0x000fda000780c804 */
[----:B------:R-:W-:Y:S05]  /*0950*/  @!P0 BREAK.RELIABLE B2 ;  /* 0x0000000000028942 */ /* 0x000fea0003800100 */
[----:B------:R-:W-:Y:S05]  /*0960*/  @!P0 BRA `(.L_x_6) ;  /* 0x0000000400288947 */ /* 0x000fea0003800000 */
[----:B------:R-:W-:-:S13]  /*0970*/  LOP3.LUT P0, RZ, R4, 0x7fffffff, RZ, 0xc0, !PT ;  /* 0x7fffffff04ff7812 */ /* 0x000fda000780c0ff */
[----:B------:R-:W-:Y:S05]  /*0980*/  @!P0 BREAK.RELIABLE B2 ;  /* 0x0000000000028942 */ /* 0x000fea0003800100 */
[----:B------:R-:W-:Y:S05]  /*0990*/  @!P0 BRA `(.L_x_7) ;  /* 0x0000000400148947 */ /* 0x000fea0003800000 */
[----:B------:R-:W-:Y:S02]  /*09a0*/  FSETP.NEU.FTZ.AND P0, PT, |R0|, +INF , PT ;  /* 0x7f8000000000780b */ /* 0x000fe40003f1d200 */
[----:B------:R-:W-:-:S04]  /*09b0*/  LOP3.LUT P1, RZ, R5, 0x7fffffff, RZ, 0xc0, !PT ;  /* 0x7fffffff05ff7812 */ /* 0x000fc8000782c0ff */
[----:B------:R-:W-:-:S13]  /*09c0*/  PLOP3.LUT P0, PT, P0, P1, PT, 0x2f, 0xf2 ;  /* 0x0000000000f2781c */ /* 0x000fda0000702577 */
[----:B------:R-:W-:Y:S05]  /*09d0*/  @P0 BREAK.RELIABLE B2 ;  /* 0x0000000000020942 */ /* 0x000fea0003800100 */
[----:B------:R-:W-:Y:S05]  /*09e0*/  @P0 BRA `(.L_x_8) ;  /* 0x0000000000f40947 */ /* 0x000fea0003800000 */
[----:B------:R-:W-:-:S13]  /*09f0*/  ISETP.GE.AND P0, PT, R6, RZ, PT ;  /* 0x000000ff0600720c */ /* 0x000fda0003f06270 */
[----:B------:R-:W-:Y:S02]  /*0a00*/  @P0 IMAD.MOV.U32 R5, RZ, RZ, RZ ;  /* 0x000000ffff050224 */ /* 0x000fe400078e00ff */
[----:B------:R-:W-:Y:S01]  /*0a10*/  @!P0 FFMA R4, R0, 1.84467440737095516160e+19, RZ ;  /* 0x5f80000000048823 */ /* 0x000fe200000000ff */
[----:B------:R-:W-:-:S07]  /*0a20*/  @!P0 IMAD.MOV.U32 R5, RZ, RZ, -0x40 ;  /* 0xffffffc0ff058424 */ /* 0x000fce00078e00ff */
.L_x_4:
[----:B------:R-:W-:Y:S05]  /*0a30*/  BSYNC.RELIABLE B2 ;  /* 0x0000000000027941 */ /* 0x000fea0003800100 */
.L_x_3:
[----:B------:R-:W-:Y:S01]  /*0a40*/  UMOV UR4, 0x41c80000 ;  /* 0x41c8000000047882 */ /* 0x000fe20000000000 */
[----:B------:R-:W-:Y:S01]  /*0a50*/  VIADD R3, R3, 0xffffff81 ;  /* 0xffffff8103037836 */ /* 0x000fe20000000000 */
[----:B------:R-:W-:Y:S01]  /*0a60*/  UIADD3 UR4, UPT, UPT, UR4, -0x2000000, URZ ;  /* 0xfe00000004047890 */ /* 0x000fe2000fffe0ff */
[----:B------:R-:W-:Y:S02]  /*0a70*/  BSSY.RECONVERGENT B2, `(.L_x_9) ;  /* 0x0000033000027945 */ /* 0x000fe40003800200 */
[----:B------:R-:W-:Y:S01]  /*0a80*/  IMAD R0, R3, -0x800000, R4 ;  /* 0xff80000003007824 */ /* 0x000fe200078e0204 */
[----:B------:R-:W-:Y:S02]  /*0a90*/  IADD3 R5, PT, PT, R5, -0x4, R3 ;  /* 0xfffffffc05057810 */ /* 0x000fe40007ffe003 */
[----:B------:R-:W-:-:S03]  /*0aa0*/  FADD.FTZ R7, -RZ, -UR4 ;  /* 0x80000004ff077e21 */ /* 0x000fc60008010100 */
[----:B------:R-:W0:Y:S02]  /*0ab0*/  MUFU.RCP R6, UR4 ;  /* 0x0000000400067d08 */ /* 0x000e240008001000 */
[----:B0-----:R-:W-:-:S04]  /*0ac0*/  FFMA R9, R6, R7, 1 ;  /* 0x3f80000006097423 */ /* 0x001fc80000000007 */
[----:B------:R-:W-:-:S04]  /*0ad0*/  FFMA R9, R6, R9, R6 ;  /* 0x0000000906097223 */ /* 0x000fc80000000006 */
[----:B------:R-:W-:-:S04]  /*0ae0*/  FFMA R4, R0, R9, RZ ;  /* 0x0000000900047223 */ /* 0x000fc800000000ff */
[----:B------:R-:W-:-:S04]  /*0af0*/  FFMA R6, R7, R4, R0 ;  /* 0x0000000407067223 */ /* 0x000fc80000000000 */
[----:B------:R-:W-:-:S04]  /*0b00*/  FFMA R6, R9, R6, R4 ;  /* 0x0000000609067223 */ /* 0x000fc80000000004 */
[----:B------:R-:W-:-:S04]  /*0b10*/  FFMA R7, R7, R6, R0 ;  /* 0x0000000607077223 */ /* 0x000fc80000000000 */
[----:B------:R-:W-:-:S05]  /*0b20*/  FFMA R4, R9, R7, R6 ;  /* 0x0000000709047223 */ /* 0x000fca0000000006 */
[----:B------:R-:W-:-:S04]  /*0b30*/  SHF.R.U32.HI R0, RZ, 0x17, R4 ;  /* 0x00000017ff007819 */ /* 0x000fc80000011604 */
[----:B------:R-:W-:-:S05]  /*0b40*/  LOP3.LUT R0, R0, 0xff, RZ, 0xc0, !PT ;  /* 0x000000ff00007812 */ /* 0x000fca00078ec0ff */
[----:B------:R-:W-:-:S04]  /*0b50*/  IMAD.IADD R8, R0, 0x1, R5 ;  /* 0x0000000100087824 */ /* 0x000fc800078e0205 */
[----:B------:R-:W-:-:S05]  /*0b60*/  VIADD R0, R8, 0xffffffff ;  /* 0xffffffff08007836 */ /* 0x000fca0000000000 */
[----:B------:R-:W-:-:S13]  /*0b70*/  ISETP.GE.U32.AND P0, PT, R0, 0xfe, PT ;  /* 0x000000fe0000780c */ /* 0x000fda0003f06070 */
[----:B------:R-:W-:Y:S05]  /*0b80*/  @!P0 BRA `(.L_x_10) ;  /* 0x0000000000808947 */ /* 0x000fea0003800000 */
[----:B------:R-:W-:-:S13]  /*0b90*/  ISETP.GT.AND P0, PT, R8, 0xfe, PT ;  /* 0x000000fe0800780c */ /* 0x000fda0003f04270 */
[----:B------:R-:W-:Y:S05]  /*0ba0*/  @P0 BRA `(.L_x_11) ;  /* 0x00000000006c0947 */ /* 0x000fea0003800000 */
[----:B------:R-:W-:-:S13]  /*0bb0*/  ISETP.GE.AND P0, PT, R8, 0x1, PT ;  /* 0x000000010800780c */ /* 0x000fda0003f06270 */
[----:B------:R-:W-:Y:S05]  /*0bc0*/  @P0 BRA `(.L_x_12) ;  /* 0x0000000000740947 */ /* 0x000fea0003800000 */
[----:B------:R-:W-:Y:S02]  /*0bd0*/  ISETP.GE.AND P0, PT, R8, -0x18, PT ;  /* 0xffffffe80800780c */ /* 0x000fe40003f06270 */
[----:B------:R-:W-:-:S11]  /*0be0*/  LOP3.LUT R4, R4, 0x80000000, RZ, 0xc0, !PT ;  /* 0x8000000004047812 */ /* 0x000fd600078ec0ff */
[----:B------:R-:W-:Y:S05]  /*0bf0*/  @!P0 BRA `(.L_x_12) ;  /* 0x0000000000688947 */ /* 0x000fea0003800000 */
[CC--:B------:R-:W-:Y:S01]  /*0c00*/  FFMA.RZ R0, R9.reuse, R7.reuse, R6 ;  /* 0x0000000709007223 */ /* 0x0c0fe2000000c006 */
[----:B------:R-:W-:Y:S01]  /*0c10*/  IMAD.MOV R5, RZ, RZ, -R8 ;  /* 0x000000ffff057224 */ /* 0x000fe200078e0a08 */
[C---:B------:R-:W-:Y:S02]  /*0c20*/  ISETP.NE.AND P2, PT, R8.reuse, RZ, PT ;  /* 0x000000ff0800720c */ /* 0x040fe40003f45270 */
[----:B------:R-:W-:Y:S02]  /*0c30*/  ISETP.NE.AND P1, PT, R8, RZ, PT ;  /* 0x000000ff0800720c */ /* 0x000fe40003f25270 */
[----:B------:R-:W-:Y:S01]  /*0c40*/  LOP3.LUT R3, R0, 0x7fffff, RZ, 0xc0, !PT ;  /* 0x007fffff00037812 */ /* 0x000fe200078ec0ff */
[CCC-:B------:R-:W-:Y:S01]  /*0c50*/  FFMA.RP R0, R9.reuse, R7.reuse, R6.reuse ;  /* 0x0000000709007223 */ /* 0x1c0fe20000008006 */
[----:B------:R-:W-:Y:S01]  /*0c60*/  FFMA.RM R9, R9, R7, R6 ;  /* 0x0000000709097223 */ /* 0x000fe20000004006 */
[----:B------:R-:W-:Y:S01]  /*0c70*/  VIADD R6, R8, 0x20 ;  /* 0x0000002008067836 */ /* 0x000fe20000000000 */
[----:B------:R-:W-:-:S03]  /*0c80*/  LOP3.LUT R3, R3, 0x800000, RZ, 0xfc, !PT ;  /* 0x0080000003037812 */ /* 0x000fc600078efcff */
[----:B------:R-:W-:Y:S02]  /*0c90*/  FSETP.NEU.FTZ.AND P0, PT, R0, R9, PT ;  /* 0x000000090000720b */ /* 0x000fe40003f1d000 */
[----:B------:R-:W-:Y:S02]  /*0ca0*/  SHF.L.U32 R6, R3, R6, RZ ;  /* 0x0000000603067219 */ /* 0x000fe400000006ff */
[----:B------:R-:W-:Y:S02]  /*0cb0*/  SEL R0, R5, RZ, P2 ;  /* 0x000000ff05007207 */ /* 0x000fe40001000000 */
[----:B------:R-:W-:Y:S02]  /*0cc0*/  ISETP.NE.AND P1, PT, R6, RZ, P1 ;  /* 0x000000ff0600720c */ /* 0x000fe40000f25270 */
[----:B------:R-:W-:Y:S02]  /*0cd0*/  SHF.R.U32.HI R0, RZ, R0, R3 ;  /* 0x00000000ff007219 */ /* 0x000fe40000011603 */
[----:B------:R-:W-:-:S02]  /*0ce0*/  PLOP3.LUT P0, PT, P0, P1, PT, 0xf8, 0x8f ;  /* 0x00000000008f781c */ /* 0x000fc40000703f70 */
[----:B------:R-:W-:Y:S02]  /*0cf0*/  SHF.R.U32.HI R6, RZ, 0x1, R0 ;  /* 0x00000001ff067819 */ /* 0x000fe40000011600 */
[----:B------:R-:W-:-:S04]  /*0d00*/  SEL R3, RZ, 0x1, !P0 ;  /* 0x00000001ff037807 */ /* 0x000fc80004000000 */
[----:B------:R-:W-:-:S04]  /*0d10*/  LOP3.LUT R3, R3, 0x1, R6, 0xf8, !PT ;  /* 0x0000000103037812 */ /* 0x000fc800078ef806 */
[----:B------:R-:W-:-:S05]  /*0d20*/  LOP3.LUT R3, R3, R0, RZ, 0xc0, !PT ;  /* 0x0000000003037212 */ /* 0x000fca00078ec0ff */
[----:B------:R-:W-:-:S05]  /*0d30*/  IMAD.IADD R3, R6, 0x1, R3 ;  /* 0x0000000106037824 */ /* 0x000fca00078e0203 */
[----:B------:R-:W-:Y:S01]  /*0d40*/  LOP3.LUT R4, R3, R4, RZ, 0xfc, !PT ;  /* 0x0000000403047212 */ /* 0x000fe200078efcff */
[----:B------:R-:W-:Y:S06]  /*0d50*/  BRA `(.L_x_12) ;  /* 0x0000000000107947 */ /* 0x000fec0003800000 */
.L_x_11:
[----:B------:R-:W-:-:S04]  /*0d60*/  LOP3.LUT R4, R4, 0x80000000, RZ, 0xc0, !PT ;  /* 0x8000000004047812 */ /* 0x000fc800078ec0ff */
[----:B------:R-:W-:Y:S01]  /*0d70*/  LOP3.LUT R4, R4, 0x7f800000, RZ, 0xfc, !PT ;  /* 0x7f80000004047812 */ /* 0x000fe200078efcff */
[----:B------:R-:W-:Y:S06]  /*0d80*/  BRA `(.L_x_12) ;  /* 0x0000000000047947 */ /* 0x000fec0003800000 */
.L_x_10:
[----:B------:R-:W-:-:S07]  /*0d90*/  IMAD R4, R5, 0x800000, R4 ;  /* 0x0080000005047824 */ /* 0x000fce00078e0204 */
.L_x_12:
[----:B------:R-:W-:Y:S05]  /*0da0*/  BSYNC.RECONVERGENT B2 ;  /* 0x0000000000027941 */ /* 0x000fea0003800200 */
.L_x_9:
[----:B------:R-:W-:Y:S05]  /*0db0*/  BRA `(.L_x_13) ;  /* 0x0000000000207947 */ /* 0x000fea0003800000 */
.L_x_8:
[----:B------:R-:W-:-:S04]  /*0dc0*/  LOP3.LUT R4, R5, 0x80000000, R4, 0x48, !PT ;  /* 0x8000000005047812 */ /* 0x000fc800078e4804 */
[----:B------:R-:W-:Y:S01]  /*0dd0*/  LOP3.LUT R4, R4, 0x7f800000, RZ, 0xfc, !PT ;  /* 0x7f80000004047812 */ /* 0x000fe200078efcff */
[----:B------:R-:W-:Y:S06]  /*0de0*/  BRA `(.L_x_13) ;  /* 0x0000000000147947 */ /* 0x000fec0003800000 */
.L_x_7:
[----:B------:R-:W-:Y:S01]  /*0df0*/  LOP3.LUT R4, R5, 0x80000000, R4, 0x48, !PT ;  /* 0x8000000005047812 */ /* 0x000fe200078e4804 */
[----:B------:R-:W-:Y:S06]  /*0e00*/  BRA `(.L_x_13) ;  /* 0x00000000000c7947 */ /* 0x000fec0003800000 */
.L_x_6:
[----:B------:R-:W0:Y:S01]  /*0e10*/  MUFU.RSQ R4, -QNAN ;  /* 0xffc0000000047908 */ /* 0x000e220000001400 */
[----:B------:R-:W-:Y:S05]  /*0e20*/  BRA `(.L_x_13) ;  /* 0x0000000000047947 */ /* 0x000fea0003800000 */
.L_x_5:
[----:B------:R-:W-:-:S07]  /*0e30*/  FADD.FTZ R4, R0, 25 ;  /* 0x41c8000000047421 */ /* 0x000fce0000010000 */
.L_x_13:
[----:B------:R-:W-:Y:S05]  /*0e40*/  BSYNC.RECONVERGENT B0 ;  /* 0x0000000000007941 */ /* 0x000fea0003800200 */
.L_x_2:
[----:B------:R-:W-:-:S04]  /*0e50*/  IMAD.MOV.U32 R3, RZ, RZ, 0x0 ;  /* 0x00000000ff037424 */ /* 0x000fc800078e00ff */
[----:B0-----:R-:W-:Y:S05]  /*0e60*/  RET.REL.NODEC R2 `(_Z6filterPhS_ii) ;  /* 0xfffffff002647950 */ /* 0x001fea0003c3ffff */
.L_x_14:
[----:B------:R-:W-:-:S00]  /*0e70*/  BRA `(.L_x_14) ;  /* 0xfffffffc00fc7947 */ /* 0x000fc0000383ffff */
[----:B------:R-:W-:-:S00]  /*0e80*/  NOP ;  /* 0x0000000000007918 */ /* 0x000fc00000000000 */
[----:B------:R-:W-:-:S00]  /*0e90*/  NOP ;  /* 0x0000000000007918 */ /* 0x000fc00000000000 */
[----:B------:R-:W-:-:S00]  /*0ea0*/  NOP ;  /* 0x0000000000007918 */ /* 0x000fc00000000000 */
[----:B------:R-:W-:-:S00]  /*0eb0*/  NOP ;  /* 0x0000000000007918 */ /* 0x000fc00000000000 */
[----:B------:R-:W-:-:S00]  /*0ec0*/  NOP ;  /* 0x0000000000007918 */ /* 0x000fc00000000000 */
[----:B------:R-:W-:-:S00]  /*0ed0*/  NOP ;  /* 0x0000000000007918 */ /* 0x000fc00000000000 */
[----:B------:R-:W-:-:S00]  /*0ee0*/  NOP ;  /* 0x0000000000007918 */ /* 0x000fc00000000000 */
[----:B------:R-:W-:-:S00]  /*0ef0*/  NOP ;  /* 0x0000000000007918 */ /* 0x000fc00000000000 */
.L_x_15:


//--------------------- .nv.shared.reserved.0     --------------------------
	.section	.nv.shared.reserved.0,"aw",@nobits
	.weak		__nv_reservedSMEM_offset_0_alias
	.size		__nv_reservedSMEM_offset_0_alias, 0, 64
	.other		__nv_reservedSMEM_offset_0_alias,@"STO_CUDA_RESERVED_SHARED STV_DEFAULT"
__nv_reservedSMEM_offset_0_alias:
	.zero		0
	.zero		64


//--------------------- .nv.constant0._Z6filterPhS_ii --------------------------
	.section	.nv.constant0._Z6filterPhS_ii,"a",@progbits
	.sectionflags	@""
	.align	4
.nv.constant0._Z6filterPhS_ii:
	.zero		920


//--------------------- SYMBOLS --------------------------

	.type		.nv.reservedSmem.offset0,@object
	.size		.nv.reservedSmem.offset0,0x4
